//
// Generated by NVIDIA NVVM Compiler
//
// Compiler Build ID: CL-36424714
// Cuda compilation tools, release 13.0, V13.0.88
// Based on NVVM 20.0.0
//

.version 9.0
.target sm_100
.address_size 64

	// .globl	diag_matmul_kernel

.visible .entry diag_matmul_kernel(
	.param .u64 .ptr .align 1 diag_matmul_kernel_param_0,
	.param .u64 .ptr .align 1 diag_matmul_kernel_param_1,
	.param .u64 .ptr .align 1 diag_matmul_kernel_param_2,
	.param .u32 diag_matmul_kernel_param_3,
	.param .u32 diag_matmul_kernel_param_4
)
{
	.reg .pred 	%p<12>;
	.reg .b32 	%r<38>;
	.reg .b32 	%f<88>;
	.reg .b64 	%rd<23>;

	ld.param.u64 	%rd6, [diag_matmul_kernel_param_0];
	ld.param.u64 	%rd7, [diag_matmul_kernel_param_1];
	ld.param.u64 	%rd8, [diag_matmul_kernel_param_2];
	ld.param.u32 	%r24, [diag_matmul_kernel_param_3];
	ld.param.u32 	%r23, [diag_matmul_kernel_param_4];
	cvta.to.global.u64 	%rd1, %rd8;
	cvta.to.global.u64 	%rd2, %rd7;
	mov.u32 	%r25, %ctaid.x;
	mov.u32 	%r26, %ntid.x;
	mov.u32 	%r27, %tid.x;
	mad.lo.s32 	%r1, %r25, %r26, %r27;
	setp.ge.s32 	%p1, %r1, %r24;
	setp.lt.s32 	%p2, %r23, 1;
	or.pred  	%p3, %p1, %p2;
	@%p3 bra 	$L__BB0_13;
	cvta.to.global.u64 	%rd9, %rd6;
	mul.wide.s32 	%rd10, %r1, 4;
	add.s64 	%rd3, %rd9, %rd10;
	mul.lo.s32 	%r2, %r23, %r1;
	and.b32  	%r3, %r23, 15;
	setp.lt.u32 	%p4, %r23, 16;
	mov.b32 	%r34, 0;
	@%p4 bra 	$L__BB0_4;
	and.b32  	%r34, %r23, 2147483632;
	neg.s32 	%r32, %r34;
	add.s64 	%rd4, %rd2, 32;
	add.s64 	%rd5, %rd1, 32;
	mov.u32 	%r31, %r2;
$L__BB0_3:
	.pragma "nounroll";
	mul.wide.s32 	%rd11, %r31, 4;
	add.s64 	%rd12, %rd4, %rd11;
	add.s64 	%rd13, %rd5, %rd11;
	ld.global.f32 	%f1, [%rd3];
	ld.global.f32 	%f2, [%rd12+-32];
	mul.f32 	%f3, %f1, %f2;
	st.global.f32 	[%rd13+-32], %f3;
	ld.global.f32 	%f4, [%rd3];
	ld.global.f32 	%f5, [%rd12+-28];
	mul.f32 	%f6, %f4, %f5;
	st.global.f32 	[%rd13+-28], %f6;
	ld.global.f32 	%f7, [%rd3];
	ld.global.f32 	%f8, [%rd12+-24];
	mul.f32 	%f9, %f7, %f8;
	st.global.f32 	[%rd13+-24], %f9;
	ld.global.f32 	%f10, [%rd3];
	ld.global.f32 	%f11, [%rd12+-20];
	mul.f32 	%f12, %f10, %f11;
	st.global.f32 	[%rd13+-20], %f12;
	ld.global.f32 	%f13, [%rd3];
	ld.global.f32 	%f14, [%rd12+-16];
	mul.f32 	%f15, %f13, %f14;
	st.global.f32 	[%rd13+-16], %f15;
	ld.global.f32 	%f16, [%rd3];
	ld.global.f32 	%f17, [%rd12+-12];
	mul.f32 	%f18, %f16, %f17;
	st.global.f32 	[%rd13+-12], %f18;
	ld.global.f32 	%f19, [%rd3];
	ld.global.f32 	%f20, [%rd12+-8];
	mul.f32 	%f21, %f19, %f20;
	st.global.f32 	[%rd13+-8], %f21;
	ld.global.f32 	%f22, [%rd3];
	ld.global.f32 	%f23, [%rd12+-4];
	mul.f32 	%f24, %f22, %f23;
	st.global.f32 	[%rd13+-4], %f24;
	ld.global.f32 	%f25, [%rd3];
	ld.global.f32 	%f26, [%rd12];
	mul.f32 	%f27, %f25, %f26;
	st.global.f32 	[%rd13], %f27;
	ld.global.f32 	%f28, [%rd3];
	ld.global.f32 	%f29, [%rd12+4];
	mul.f32 	%f30, %f28, %f29;
	st.global.f32 	[%rd13+4], %f30;
	ld.global.f32 	%f31, [%rd3];
	ld.global.f32 	%f32, [%rd12+8];
	mul.f32 	%f33, %f31, %f32;
	st.global.f32 	[%rd13+8], %f33;
	ld.global.f32 	%f34, [%rd3];
	ld.global.f32 	%f35, [%rd12+12];
	mul.f32 	%f36, %f34, %f35;
	st.global.f32 	[%rd13+12], %f36;
	ld.global.f32 	%f37, [%rd3];
	ld.global.f32 	%f38, [%rd12+16];
	mul.f32 	%f39, %f37, %f38;
	st.global.f32 	[%rd13+16], %f39;
	ld.global.f32 	%f40, [%rd3];
	ld.global.f32 	%f41, [%rd12+20];
	mul.f32 	%f42, %f40, %f41;
	st.global.f32 	[%rd13+20], %f42;
	ld.global.f32 	%f43, [%rd3];
	ld.global.f32 	%f44, [%rd12+24];
	mul.f32 	%f45, %f43, %f44;
	st.global.f32 	[%rd13+24], %f45;
	ld.global.f32 	%f46, [%rd3];
	ld.global.f32 	%f47, [%rd12+28];
	mul.f32 	%f48, %f46, %f47;
	st.global.f32 	[%rd13+28], %f48;
	add.s32 	%r32, %r32, 16;
	add.s32 	%r31, %r31, 16;
	setp.ne.s32 	%p5, %r32, 0;
	@%p5 bra 	$L__BB0_3;
$L__BB0_4:
	setp.eq.s32 	%p6, %r3, 0;
	@%p6 bra 	$L__BB0_13;
	and.b32  	%r11, %r23, 7;
	setp.lt.u32 	%p7, %r3, 8;
	@%p7 bra 	$L__BB0_7;
	ld.global.f32 	%f49, [%rd3];
	add.s32 	%r29, %r34, %r2;
	mul.wide.s32 	%rd14, %r29, 4;
	add.s64 	%rd15, %rd2, %rd14;
	ld.global.f32 	%f50, [%rd15];
	mul.f32 	%f51, %f49, %f50;
	add.s64 	%rd16, %rd1, %rd14;
	st.global.f32 	[%rd16], %f51;
	ld.global.f32 	%f52, [%rd3];
	ld.global.f32 	%f53, [%rd15+4];
	mul.f32 	%f54, %f52, %f53;
	st.global.f32 	[%rd16+4], %f54;
	ld.global.f32 	%f55, [%rd3];
	ld.global.f32 	%f56, [%rd15+8];
	mul.f32 	%f57, %f55, %f56;
	st.global.f32 	[%rd16+8], %f57;
	ld.global.f32 	%f58, [%rd3];
	ld.global.f32 	%f59, [%rd15+12];
	mul.f32 	%f60, %f58, %f59;
	st.global.f32 	[%rd16+12], %f60;
	ld.global.f32 	%f61, [%rd3];
	ld.global.f32 	%f62, [%rd15+16];
	mul.f32 	%f63, %f61, %f62;
	st.global.f32 	[%rd16+16], %f63;
	ld.global.f32 	%f64, [%rd3];
	ld.global.f32 	%f65, [%rd15+20];
	mul.f32 	%f66, %f64, %f65;
	st.global.f32 	[%rd16+20], %f66;
	ld.global.f32 	%f67, [%rd3];
	ld.global.f32 	%f68, [%rd15+24];
	mul.f32 	%f69, %f67, %f68;
	st.global.f32 	[%rd16+24], %f69;
	ld.global.f32 	%f70, [%rd3];
	ld.global.f32 	%f71, [%rd15+28];
	mul.f32 	%f72, %f70, %f71;
	st.global.f32 	[%rd16+28], %f72;
	add.s32 	%r34, %r34, 8;
$L__BB0_7:
	setp.eq.s32 	%p8, %r11, 0;
	@%p8 bra 	$L__BB0_13;
	and.b32  	%r14, %r23, 3;
	setp.lt.u32 	%p9, %r11, 4;
	@%p9 bra 	$L__BB0_10;
	ld.global.f32 	%f73, [%rd3];
	add.s32 	%r30, %r34, %r2;
	mul.wide.s32 	%rd17, %r30, 4;
	add.s64 	%rd18, %rd2, %rd17;
	ld.global.f32 	%f74, [%rd18];
	mul.f32 	%f75, %f73, %f74;
	add.s64 	%rd19, %rd1, %rd17;
	st.global.f32 	[%rd19], %f75;
	ld.global.f32 	%f76, [%rd3];
	ld.global.f32 	%f77, [%rd18+4];
	mul.f32 	%f78, %f76, %f77;
	st.global.f32 	[%rd19+4], %f78;
	ld.global.f32 	%f79, [%rd3];
	ld.global.f32 	%f80, [%rd18+8];
	mul.f32 	%f81, %f79, %f80;
	st.global.f32 	[%rd19+8], %f81;
	ld.global.f32 	%f82, [%rd3];
	ld.global.f32 	%f83, [%rd18+12];
	mul.f32 	%f84, %f82, %f83;
	st.global.f32 	[%rd19+12], %f84;
	add.s32 	%r34, %r34, 4;
$L__BB0_10:
	setp.eq.s32 	%p10, %r14, 0;
	@%p10 bra 	$L__BB0_13;
	add.s32 	%r37, %r34, %r2;
	neg.s32 	%r36, %r14;
$L__BB0_12:
	.pragma "nounroll";
	mul.wide.s32 	%rd20, %r37, 4;
	add.s64 	%rd21, %rd1, %rd20;
	add.s64 	%rd22, %rd2, %rd20;
	ld.global.f32 	%f85, [%rd3];
	ld.global.f32 	%f86, [%rd22];
	mul.f32 	%f87, %f85, %f86;
	st.global.f32 	[%rd21], %f87;
	add.s32 	%r37, %r37, 1;
	add.s32 	%r36, %r36, 1;
	setp.ne.s32 	%p11, %r36, 0;
	@%p11 bra 	$L__BB0_12;
$L__BB0_13:
	ret;

}


// ===== COMPILED SASS (sm_100) =====

	.target	sm_100

	.elftype	@"ET_EXEC"


//--------------------- .note.nv.tkinfo           --------------------------
	.section	.note.nv.tkinfo,"",@"SHT_NOTE"
	.sectionflags	@"SHF_NOTE_NV_TKINFO"
	.tkinfo
        /*0018*/ 	.word	0x00000002
        /*0030*/ 	.string	""
        /*0030*/ 	.string	"ptxas"
        /*0030*/ 	.string	"Cuda compilation tools, release 13.0, V13.0.88"
        /*0030*/ 	.string	"Build cuda_13.0.r13.0/compiler.36424714_0"
        /*0030*/ 	.string	"-arch sm_100 -m 64 "



//--------------------- .note.nv.cuinfo           --------------------------
	.section	.note.nv.cuinfo,"",@"SHT_NOTE"
	.sectionflags	@"SHF_NOTE_NV_CUINFO"
        /*0018*/ 	.short	0x0002
        /*001a*/ 	.short	0x0064
        /*001c*/ 	.short	0x0082
	.zero		2


//--------------------- .nv.info                  --------------------------
	.section	.nv.info,"",@"SHT_CUDA_INFO"
	.align	4


	//----- nvinfo : EIATTR_REGCOUNT
	.align		4
        /*0000*/ 	.byte	0x04, 0x2f
        /*0002*/ 	.short	(.L_1 - .L_0)
	.align		4
.L_0:
        /*0004*/ 	.word	index@(diag_matmul_kernel)
        /*0008*/ 	.word	0x00000016


	//----- nvinfo : EIATTR_FRAME_SIZE
	.align		4
.L_1:
        /*000c*/ 	.byte	0x04, 0x11
        /*000e*/ 	.short	(.L_3 - .L_2)
	.align		4
.L_2:
        /*0010*/ 	.word	index@(diag_matmul_kernel)
        /*0014*/ 	.word	0x00000000


	//----- nvinfo : EIATTR_MIN_STACK_SIZE
	.align		4
.L_3:
        /*0018*/ 	.byte	0x04, 0x12
        /*001a*/ 	.short	(.L_5 - .L_4)
	.align		4
.L_4:
        /*001c*/ 	.word	index@(diag_matmul_kernel)
        /*0020*/ 	.word	0x00000000
.L_5:


//--------------------- .nv.compat                --------------------------
	.section	.nv.compat,"",@"SHT_CUDA_COMPAT_INFO"
	.align	4
        /*0000*/ 	.byte	0x02, 0x09, 0x00, 0x00, 0x02, 0x02, 0x01, 0x00, 0x02, 0x05, 0x05, 0x00, 0x03, 0x07, 0x01, 0x01
        /*0010*/ 	.byte	0x02, 0x03, 0x00, 0x00, 0x02, 0x06, 0x01, 0x00, 0x04, 0x0b, 0x08, 0x00, 0x09, 0x00, 0x00, 0x00
        /*0020*/ 	.byte	0x00, 0x00, 0x00, 0x00


//--------------------- .nv.info.diag_matmul_kernel --------------------------
	.section	.nv.info.diag_matmul_kernel,"",@"SHT_CUDA_INFO"
	.sectionflags	@""
	.align	4


	//----- nvinfo : EIATTR_CUDA_API_VERSION
	.align		4
        /*0000*/ 	.byte	0x04, 0x37
        /*0002*/ 	.short	(.L_7 - .L_6)
.L_6:
        /*0004*/ 	.word	0x00000082


	//----- nvinfo : EIATTR_KPARAM_INFO
	.align		4
.L_7:
        /*0008*/ 	.byte	0x04, 0x17
        /*000a*/ 	.short	(.L_9 - .L_8)
.L_8:
        /*000c*/ 	.word	0x00000000
        /*0010*/ 	.short	0x0004
        /*0012*/ 	.short	0x001c
        /*0014*/ 	.byte	0x00, 0xf0, 0x11, 0x00


	//----- nvinfo : EIATTR_KPARAM_INFO
	.align		4
.L_9:
        /*0018*/ 	.byte	0x04, 0x17
        /*001a*/ 	.short	(.L_11 - .L_10)
.L_10:
        /*001c*/ 	.word	0x00000000
        /*0020*/ 	.short	0x0003
        /*0022*/ 	.short	0x0018
        /*0024*/ 	.byte	0x00, 0xf0, 0x11, 0x00


	//----- nvinfo : EIATTR_KPARAM_INFO
	.align		4
.L_11:
        /*0028*/ 	.byte	0x04, 0x17
        /*002a*/ 	.short	(.L_13 - .L_12)
.L_12:
        /*002c*/ 	.word	0x00000000
        /*0030*/ 	.short	0x0002
        /*0032*/ 	.short	0x0010
        /*0034*/ 	.byte	0x00, 0xf5, 0x21, 0x00


	//----- nvinfo : EIATTR_KPARAM_INFO
	.align		4
.L_13:
        /*0038*/ 	.byte	0x04, 0x17
        /*003a*/ 	.short	(.L_15 - .L_14)
.L_14:
        /*003c*/ 	.word	0x00000000
        /*0040*/ 	.short	0x0001
        /*0042*/ 	.short	0x0008
        /*0044*/ 	.byte	0x00, 0xf5, 0x21, 0x00


	//----- nvinfo : EIATTR_KPARAM_INFO
	.align		4
.L_15:
        /*0048*/ 	.byte	0x04, 0x17
        /*004a*/ 	.short	(.L_17 - .L_16)
.L_16:
        /*004c*/ 	.word	0x00000000
        /*0050*/ 	.short	0x0000
        /*0052*/ 	.short	0x0000
        /*0054*/ 	.byte	0x00, 0xf5, 0x21, 0x00


	//----- nvinfo : EIATTR_SPARSE_MMA_MASK
	.align		4
.L_17:
        /*0058*/ 	.byte	0x03, 0x50
        /*005a*/ 	.short	0x0000


	//----- nvinfo : EIATTR_MAXREG_COUNT
	.align		4
        /*005c*/ 	.byte	0x03, 0x1b
        /*005e*/ 	.short	0x00ff


	//----- nvinfo : EIATTR_MERCURY_ISA_VERSION
	.align		4
        /*0060*/ 	.byte	0x03, 0x5f
        /*0062*/ 	.short	0x0101


	//----- nvinfo : EIATTR_VRC_CTA_INIT_COUNT
	.align		4
        /*0064*/ 	.byte	0x02, 0x4a
	.zero		1
	.zero		1


	//----- nvinfo : EIATTR_EXIT_INSTR_OFFSETS
	.align		4
        /*0068*/ 	.byte	0x04, 0x1c
        /*006a*/ 	.short	(.L_19 - .L_18)


	//   ....[0]....
.L_18:
        /*006c*/ 	.word	0x00000080


	//   ....[1]....
        /*0070*/ 	.word	0x00000650


	//   ....[2]....
        /*0074*/ 	.word	0x00000900


	//   ....[3]....
        /*0078*/ 	.word	0x00000ab0


	//   ....[4]....
        /*007c*/ 	.word	0x00000ba0


	//----- nvinfo : EIATTR_CBANK_PARAM_SIZE
	.align		4
.L_19:
        /*0080*/ 	.byte	0x03, 0x19
        /*0082*/ 	.short	0x0020


	//----- nvinfo : EIATTR_PARAM_CBANK
	.align		4
        /*0084*/ 	.byte	0x04, 0x0a
        /*0086*/ 	.short	(.L_21 - .L_20)
	.align		4
.L_20:
        /*0088*/ 	.word	index@(.nv.constant0.diag_matmul_kernel)
        /*008c*/ 	.short	0x0380
        /*008e*/ 	.short	0x0020


	//----- nvinfo : EIATTR_SW_WAR
	.align		4
.L_21:
        /*0090*/ 	.byte	0x04, 0x36
        /*0092*/ 	.short	(.L_23 - .L_22)
.L_22:
        /*0094*/ 	.word	0x00000008
.L_23:


//--------------------- .nv.callgraph             --------------------------
	.section	.nv.callgraph,"",@"SHT_CUDA_CALLGRAPH"
	.align	4
	.sectionentsize	8
	.align		4
        /*0000*/ 	.word	0x00000000
	.align		4
        /*0004*/ 	.word	0xffffffff
	.align		4
        /*0008*/ 	.word	0x00000000
	.align		4
        /*000c*/ 	.word	0xfffffffe
	.align		4
        /*0010*/ 	.word	0x00000000
	.align		4
        /*0014*/ 	.word	0xfffffffd
	.align		4
        /*0018*/ 	.word	0x00000000
	.align		4
        /*001c*/ 	.word	0xfffffffc


//--------------------- .text.diag_matmul_kernel  --------------------------
	.section	.text.diag_matmul_kernel,"ax",@progbits
	.align	128
        .global         diag_matmul_kernel
        .type           diag_matmul_kernel,@function
        .size           diag_matmul_kernel,(.L_x_6 - diag_matmul_kernel)
        .other          diag_matmul_kernel,@"STO_CUDA_ENTRY STV_DEFAULT"
diag_matmul_kernel:
.text.diag_matmul_kernel:
[----:B------:R-:W-:Y:S01]  /*0000*/  LDC R1, c[0x0][0x37c] ;  /* 0x0000df00ff017b82 */ /* 0x000fe20000000800 */
[----:B------:R-:W0:Y:S07]  /*0010*/  S2R R0, SR_TID.X ;  /* 0x0000000000007919 */ /* 0x000e2e0000002100 */
[----:B------:R-:W0:Y:S08]  /*0020*/  S2UR UR4, SR_CTAID.X ;  /* 0x00000000000479c3 */ /* 0x000e300000002500 */
[----:B------:R-:W0:Y:S08]  /*0030*/  LDC R7, c[0x0][0x360] ;  /* 0x0000d800ff077b82 */ /* 0x000e300000000800 */
[----:B------:R-:W1:Y:S01]  /*0040*/  LDC.64 R4, c[0x0][0x398] ;  /* 0x0000e600ff047b82 */ /* 0x000e620000000a00 */
[----:B0-----:R-:W-:Y:S01]  /*0050*/  IMAD R7, R7, UR4, R0 ;  /* 0x0000000407077c24 */ /* 0x001fe2000f8e0200 */
[----:B-1----:R-:W-:-:S04]  /*0060*/  ISETP.GE.AND P0, PT, R5, 0x1, PT ;  /* 0x000000010500780c */ /* 0x002fc80003f06270 */
[----:B------:R-:W-:-:S13]  /*0070*/  ISETP.GE.OR P0, PT, R7, R4, !P0 ;  /* 0x000000040700720c */ /* 0x000fda0004706670 */
[----:B------:R-:W-:Y:S05]  /*0080*/  @P0 EXIT ;  /* 0x000000000000094d */ /* 0x000fea0003800000 */
[----:B------:R-:W0:Y:S01]  /*0090*/  LDC.64 R2, c[0x0][0x380] ;  /* 0x0000e000ff027b82 */ /* 0x000e220000000a00 */
[C---:B------:R-:W-:Y:S01]  /*00a0*/  ISETP.GE.U32.AND P1, PT, R5.reuse, 0x10, PT ;  /* 0x000000100500780c */ /* 0x040fe20003f26070 */
[----:B------:R-:W1:Y:S01]  /*00b0*/  LDCU.64 UR8, c[0x0][0x358] ;  /* 0x00006b00ff0877ac */ /* 0x000e620008000a00 */
[----:B------:R-:W-:Y:S01]  /*00c0*/  LOP3.LUT R14, R5, 0xf, RZ, 0xc0, !PT ;  /* 0x0000000f050e7812 */ /* 0x000fe200078ec0ff */
[----:B------:R-:W-:-:S03]  /*00d0*/  IMAD R0, R7, R5, RZ ;  /* 0x0000000507007224 */ /* 0x000fc600078e02ff */
[----:B------:R-:W-:Y:S01]  /*00e0*/  ISETP.NE.AND P0, PT, R14, RZ, PT ;  /* 0x000000ff0e00720c */ /* 0x000fe20003f05270 */
[----:B0-----:R-:W-:-:S04]  /*00f0*/  IMAD.WIDE R2, R7, 0x4, R2 ;  /* 0x0000000407027825 */ /* 0x001fc800078e0202 */
[----:B------:R-:W-:Y:S02]  /*0100*/  HFMA2 R7, -RZ, RZ, 0, 0 ;  /* 0x00000000ff077431 */ /* 0x000fe400000001ff */
[----:B-1----:R-:W-:Y:S06]  /*0110*/  @!P1 BRA `(.L_x_0) ;  /* 0x00000004004c9947 */ /* 0x002fec0003800000 */
[----:B------:R-:W0:Y:S01]  /*0120*/  LDCU.64 UR6, c[0x0][0x388] ;  /* 0x00007100ff0677ac */ /* 0x000e220008000a00 */
[----:B------:R-:W-:Y:S02]  /*0130*/  LOP3.LUT R7, R5, 0x7ffffff0, RZ, 0xc0, !PT ;  /* 0x7ffffff005077812 */ /* 0x000fe400078ec0ff */
[----:B------:R-:W-:Y:S01]  /*0140*/  MOV R4, R0 ;  /* 0x0000000000047202 */ /* 0x000fe20000000f00 */
[----:B------:R-:W1:Y:S01]  /*0150*/  LDCU.64 UR4, c[0x0][0x390] ;  /* 0x00007200ff0477ac */ /* 0x000e620008000a00 */
[----:B------:R-:W-:Y:S01]  /*0160*/  IADD3 R6, PT, PT, -R7, RZ, RZ ;  /* 0x000000ff07067210 */ /* 0x000fe20007ffe1ff */
[----:B0-----:R-:W-:Y:S02]  /*0170*/  UIADD3 UR6, UP0, UPT, UR6, 0x20, URZ ;  /* 0x0000002006067890 */ /* 0x001fe4000ff1e0ff */
[----:B-1----:R-:W-:Y:S02]  /*0180*/  UIADD3 UR4, UP1, UPT, UR4, 0x20, URZ ;  /* 0x0000002004047890 */ /* 0x002fe4000ff3e0ff */
[----:B------:R-:W-:-:S02]  /*0190*/  UIADD3.X UR7, UPT, UPT, URZ, UR7, URZ, UP0, !UPT ;  /* 0x00000007ff077290 */ /* 0x000fc400087fe4ff */
[----:B------:R-:W-:-:S12]  /*01a0*/  UIADD3.X UR5, UPT, UPT, URZ, UR5, URZ, UP1, !UPT ;  /* 0x00000005ff057290 */ /* 0x000fd80008ffe4ff */
.L_x_1:
[----:B------:R-:W-:Y:S01]  /*01b0*/  MOV R8, UR6 ;  /* 0x0000000600087c02 */ /* 0x000fe20008000f00 */
[----:B------:R-:W2:Y:S01]  /*01c0*/  LDG.E R12, desc[UR8][R2.64] ;  /* 0x00000008020c7981 */ /* 0x000ea2000c1e1900 */
[----:B------:R-:W-:-:S03]  /*01d0*/  MOV R9, UR7 ;  /* 0x0000000700097c02 */ /* 0x000fc60008000f00 */
[----:B------:R-:W-:-:S05]  /*01e0*/  IMAD.WIDE R8, R4, 0x4, R8 ;  /* 0x0000000404087825 */ /* 0x000fca00078e0208 */
[----:B0-----:R-:W2:Y:S01]  /*01f0*/  LDG.E R13, desc[UR8][R8.64+-0x20] ;  /* 0xffffe008080d7981 */ /* 0x001ea2000c1e1900 */
[----:B------:R-:W-:Y:S02]  /*0200*/  MOV R10, UR4 ;  /* 0x00000004000a7c02 */ /* 0x000fe40008000f00 */
[----:B------:R-:W-:-:S03]  /*0210*/  MOV R11, UR5 ;  /* 0x00000005000b7c02 */ /* 0x000fc60008000f00 */
[----:B------:R-:W-:-:S04]  /*0220*/  IMAD.WIDE R10, R4, 0x4, R10 ;  /* 0x00000004040a7825 */ /* 0x000fc800078e020a */
[----:B--2---:R-:W-:-:S05]  /*0230*/  FMUL R13, R12, R13 ;  /* 0x0000000d0c0d7220 */ /* 0x004fca0000400000 */
[----:B------:R0:W-:Y:S04]  /*0240*/  STG.E desc[UR8][R10.64+-0x20], R13 ;  /* 0xffffe00d0a007986 */ /* 0x0001e8000c101908 */
[----:B------:R-:W2:Y:S04]  /*0250*/  LDG.E R12, desc[UR8][R2.64] ;  /* 0x00000008020c7981 */ /* 0x000ea8000c1e1900 */
[----:B------:R-:W2:Y:S02]  /*0260*/  LDG.E R15, desc[UR8][R8.64+-0x1c] ;  /* 0xffffe408080f7981 */ /* 0x000ea4000c1e1900 */
[----:B--2---:R-:W-:-:S05]  /*0270*/  FMUL R15, R12, R15 ;  /* 0x0000000f0c0f7220 */ /* 0x004fca0000400000 */
[----:B------:R1:W-:Y:S04]  /*0280*/  STG.E desc[UR8][R10.64+-0x1c], R15 ;  /* 0xffffe40f0a007986 */ /* 0x0003e8000c101908 */
[----:B------:R-:W2:Y:S04]  /*0290*/  LDG.E R12, desc[UR8][R2.64] ;  /* 0x00000008020c7981 */ /* 0x000ea8000c1e1900 */
[----:B------:R-:W2:Y:S02]  /*02a0*/  LDG.E R17, desc[UR8][R8.64+-0x18] ;  /* 0xffffe80808117981 */ /* 0x000ea4000c1e1900 */
[----:B--2---:R-:W-:-:S05]  /*02b0*/  FMUL R17, R12, R17 ;  /* 0x000000110c117220 */ /* 0x004fca0000400000 */
[----:B------:R2:W-:Y:S04]  /*02c0*/  STG.E desc[UR8][R10.64+-0x18], R17 ;  /* 0xffffe8110a007986 */ /* 0x0005e8000c101908 */
[----:B------:R-:W3:Y:S04]  /*02d0*/  LDG.E R12, desc[UR8][R2.64] ;  /* 0x00000008020c7981 */ /* 0x000ee8000c1e1900 */
[----:B------:R-:W3:Y:S02]  /*02e0*/  LDG.E R19, desc[UR8][R8.64+-0x14] ;  /* 0xffffec0808137981 */ /* 0x000ee4000c1e1900 */
[----:B---3--:R-:W-:-:S05]  /*02f0*/  FMUL R19, R12, R19 ;  /* 0x000000130c137220 */ /* 0x008fca0000400000 */
[----:B------:R3:W-:Y:S04]  /*0300*/  STG.E desc[UR8][R10.64+-0x14], R19 ;  /* 0xffffec130a007986 */ /* 0x0007e8000c101908 */
[----:B------:R-:W4:Y:S04]  /*0310*/  LDG.E R12, desc[UR8][R2.64] ;  /* 0x00000008020c7981 */ /* 0x000f28000c1e1900 */
[----:B0-----:R-:W4:Y:S02]  /*0320*/  LDG.E R13, desc[UR8][R8.64+-0x10] ;  /* 0xfffff008080d7981 */ /* 0x001f24000c1e1900 */
[----:B----4-:R-:W-:-:S05]  /*0330*/  FMUL R13, R12, R13 ;  /* 0x0000000d0c0d7220 */ /* 0x010fca0000400000 */
[----:B------:R0:W-:Y:S04]  /*0340*/  STG.E desc[UR8][R10.64+-0x10], R13 ;  /* 0xfffff00d0a007986 */ /* 0x0001e8000c101908 */
[----:B------:R-:W4:Y:S04]  /*0350*/  LDG.E R12, desc[UR8][R2.64] ;  /* 0x00000008020c7981 */ /* 0x000f28000c1e1900 */
[----:B-1----:R-:W4:Y:S02]  /*0360*/  LDG.E R15, desc[UR8][R8.64+-0xc] ;  /* 0xfffff408080f7981 */ /* 0x002f24000c1e1900 */
[----:B----4-:R-:W-:-:S05]  /*0370*/  FMUL R15, R12, R15 ;  /* 0x0000000f0c0f7220 */ /* 0x010fca0000400000 */
[----:B------:R1:W-:Y:S04]  /*0380*/  STG.E desc[UR8][R10.64+-0xc], R15 ;  /* 0xfffff40f0a007986 */ /* 0x0003e8000c101908 */
[----:B------:R-:W4:Y:S04]  /*0390*/  LDG.E R12, desc[UR8][R2.64] ;  /* 0x00000008020c7981 */ /* 0x000f28000c1e1900 */
[----:B--2---:R-:W4:Y:S02]  /*03a0*/  LDG.E R17, desc[UR8][R8.64+-0x8] ;  /* 0xfffff80808117981 */ /* 0x004f24000c1e1900 */
[----:B----4-:R-:W-:-:S05]  /*03b0*/  FMUL R17, R12, R17 ;  /* 0x000000110c117220 */ /* 0x010fca0000400000 */
[----:B------:R2:W-:Y:S04]  /*03c0*/  STG.E desc[UR8][R10.64+-0x8], R17 ;  /* 0xfffff8110a007986 */ /* 0x0005e8000c101908 */
[----:B------:R-:W4:Y:S04]  /*03d0*/  LDG.E R12, desc[UR8][R2.64] ;  /* 0x00000008020c7981 */ /* 0x000f28000c1e1900 */
[----:B---3--:R-:W4:Y:S02]  /*03e0*/  LDG.E R19, desc[UR8][R8.64+-0x4] ;  /* 0xfffffc0808137981 */ /* 0x008f24000c1e1900 */
[----:B----4-:R-:W-:-:S05]  /*03f0*/  FMUL R19, R12, R19 ;  /* 0x000000130c137220 */ /* 0x010fca0000400000 */
        /* <DEDUP_REMOVED lines=26> */
[----:B--2---:R-:W4:Y:S01]  /*05a0*/  LDG.E R17, desc[UR8][R8.64+0x18] ;  /* 0x0000180808117981 */ /* 0x004f22000c1e1900 */
[----:B------:R-:W-:Y:S01]  /*05b0*/  IADD3 R6, PT, PT, R6, 0x10, RZ ;  /* 0x0000001006067810 */ /* 0x000fe20007ffe0ff */
[----:B----4-:R-:W-:-:S05]  /*05c0*/  FMUL R17, R12, R17 ;  /* 0x000000110c117220 */ /* 0x010fca0000400000 */
[----:B------:R0:W-:Y:S04]  /*05d0*/  STG.E desc[UR8][R10.64+0x18], R17 ;  /* 0x000018110a007986 */ /* 0x0001e8000c101908 */
[----:B---3--:R-:W2:Y:S04]  /*05e0*/  LDG.E R19, desc[UR8][R8.64+0x1c] ;  /* 0x00001c0808137981 */ /* 0x008ea8000c1e1900 */
[----:B------:R-:W2:Y:S01]  /*05f0*/  LDG.E R12, desc[UR8][R2.64] ;  /* 0x00000008020c7981 */ /* 0x000ea2000c1e1900 */
[----:B------:R-:W-:Y:S02]  /*0600*/  ISETP.NE.AND P1, PT, R6, RZ, PT ;  /* 0x000000ff0600720c */ /* 0x000fe40003f25270 */
[----:B------:R-:W-:Y:S01]  /*0610*/  IADD3 R4, PT, PT, R4, 0x10, RZ ;  /* 0x0000001004047810 */ /* 0x000fe20007ffe0ff */
[----:B--2---:R-:W-:-:S05]  /*0620*/  FMUL R19, R12, R19 ;  /* 0x000000130c137220 */ /* 0x004fca0000400000 */
[----:B------:R0:W-:Y:S05]  /*0630*/  STG.E desc[UR8][R10.64+0x1c], R19 ;  /* 0x00001c130a007986 */ /* 0x0001ea000c101908 */
[----:B------:R-:W-:Y:S05]  /*0640*/  @P1 BRA `(.L_x_1) ;  /* 0xfffffff800d81947 */ /* 0x000fea000383ffff */
.L_x_0:
[----:B------:R-:W-:Y:S05]  /*0650*/  @!P0 EXIT ;  /* 0x000000000000894d */ /* 0x000fea0003800000 */
[----:B------:R-:W-:Y:S02]  /*0660*/  ISETP.GE.U32.AND P0, PT, R14, 0x8, PT ;  /* 0x000000080e00780c */ /* 0x000fe40003f06070 */
[----:B------:R-:W-:-:S04]  /*0670*/  LOP3.LUT R12, R5, 0x7, RZ, 0xc0, !PT ;  /* 0x00000007050c7812 */ /* 0x000fc800078ec0ff */
[----:B------:R-:W-:-:S07]  /*0680*/  ISETP.NE.AND P1, PT, R12, RZ, PT ;  /* 0x000000ff0c00720c */ /* 0x000fce0003f25270 */
[----:B------:R-:W-:Y:S06]  /*0690*/  @!P0 BRA `(.L_x_2) ;  /* 0x0000000000988947 */ /* 0x000fec0003800000 */
[----:B------:R-:W1:Y:S01]  /*06a0*/  LDC.64 R8, c[0x0][0x388] ;  /* 0x0000e200ff087b82 */ /* 0x000e620000000a00 */
[----:B0-----:R-:W-:Y:S01]  /*06b0*/  IADD3 R13, PT, PT, R0, R7, RZ ;  /* 0x00000007000d7210 */ /* 0x001fe20007ffe0ff */
[----:B------:R-:W2:Y:S06]  /*06c0*/  LDG.E R4, desc[UR8][R2.64] ;  /* 0x0000000802047981 */ /* 0x000eac000c1e1900 */
[----:B------:R-:W0:Y:S01]  /*06d0*/  LDC.64 R10, c[0x0][0x390] ;  /* 0x0000e400ff0a7b82 */ /* 0x000e220000000a00 */
[----:B-1----:R-:W-:-:S05]  /*06e0*/  IMAD.WIDE R8, R13, 0x4, R8 ;  /* 0x000000040d087825 */ /* 0x002fca00078e0208 */
[----:B------:R-:W2:Y:S01]  /*06f0*/  LDG.E R15, desc[UR8][R8.64] ;  /* 0x00000008080f7981 */ /* 0x000ea2000c1e1900 */
[----:B0-----:R-:W-:-:S04]  /*0700*/  IMAD.WIDE R10, R13, 0x4, R10 ;  /* 0x000000040d0a7825 */ /* 0x001fc800078e020a */
        /* <DEDUP_REMOVED lines=18> */
[----:B------:R-:W5:Y:S04]  /*0830*/  LDG.E R4, desc[UR8][R2.64] ;  /* 0x0000000802047981 */ /* 0x000f68000c1e1900 */
[----:B-1----:R-:W5:Y:S02]  /*0840*/  LDG.E R13, desc[UR8][R8.64+0x14] ;  /* 0x00001408080d7981 */ /* 0x002f64000c1e1900 */
[----:B-----5:R-:W-:-:S05]  /*0850*/  FMUL R13, R4, R13 ;  /* 0x0000000d040d7220 */ /* 0x020fca0000400000 */
[----:B------:R4:W-:Y:S04]  /*0860*/  STG.E desc[UR8][R10.64+0x14], R13 ;  /* 0x0000140d0a007986 */ /* 0x0009e8000c101908 */
[----:B------:R-:W5:Y:S04]  /*0870*/  LDG.E R4, desc[UR8][R2.64] ;  /* 0x0000000802047981 */ /* 0x000f68000c1e1900 */
[----:B--2---:R-:W5:Y:S02]  /*0880*/  LDG.E R17, desc[UR8][R8.64+0x18] ;  /* 0x0000180808117981 */ /* 0x004f64000c1e1900 */
[----:B-----5:R-:W-:-:S05]  /*0890*/  FMUL R17, R4, R17 ;  /* 0x0000001104117220 */ /* 0x020fca0000400000 */
[----:B------:R4:W-:Y:S04]  /*08a0*/  STG.E desc[UR8][R10.64+0x18], R17 ;  /* 0x000018110a007986 */ /* 0x0009e8000c101908 */
[----:B---3--:R-:W2:Y:S04]  /*08b0*/  LDG.E R19, desc[UR8][R8.64+0x1c] ;  /* 0x00001c0808137981 */ /* 0x008ea8000c1e1900 */
[----:B------:R-:W2:Y:S01]  /*08c0*/  LDG.E R4, desc[UR8][R2.64] ;  /* 0x0000000802047981 */ /* 0x000ea2000c1e1900 */
[----:B------:R-:W-:Y:S01]  /*08d0*/  IADD3 R7, PT, PT, R7, 0x8, RZ ;  /* 0x0000000807077810 */ /* 0x000fe20007ffe0ff */
[----:B--2---:R-:W-:-:S05]  /*08e0*/  FMUL R19, R4, R19 ;  /* 0x0000001304137220 */ /* 0x004fca0000400000 */
[----:B------:R4:W-:Y:S02]  /*08f0*/  STG.E desc[UR8][R10.64+0x1c], R19 ;  /* 0x00001c130a007986 */ /* 0x0009e4000c101908 */
.L_x_2:
[----:B------:R-:W-:Y:S05]  /*0900*/  @!P1 EXIT ;  /* 0x000000000000994d */ /* 0x000fea0003800000 */
[----:B------:R-:W-:Y:S02]  /*0910*/  ISETP.GE.U32.AND P0, PT, R12, 0x4, PT ;  /* 0x000000040c00780c */ /* 0x000fe40003f06070 */
[----:B------:R-:W-:-:S04]  /*0920*/  LOP3.LUT R6, R5, 0x3, RZ, 0xc0, !PT ;  /* 0x0000000305067812 */ /* 0x000fc800078ec0ff */
[----:B------:R-:W-:-:S07]  /*0930*/  ISETP.NE.AND P1, PT, R6, RZ, PT ;  /* 0x000000ff0600720c */ /* 0x000fce0003f25270 */
[----:B------:R-:W-:Y:S06]  /*0940*/  @!P0 BRA `(.L_x_3) ;  /* 0x0000000000588947 */ /* 0x000fec0003800000 */
[----:B------:R-:W1:Y:S01]  /*0950*/  LDC.64 R4, c[0x0][0x388] ;  /* 0x0000e200ff047b82 */ /* 0x000e620000000a00 */
[----:B0---4-:R-:W-:Y:S01]  /*0960*/  IADD3 R13, PT, PT, R0, R7, RZ ;  /* 0x00000007000d7210 */ /* 0x011fe20007ffe0ff */
        /* <DEDUP_REMOVED lines=15> */
[----:B------:R-:W2:Y:S04]  /*0a60*/  LDG.E R17, desc[UR8][R4.64+0xc] ;  /* 0x00000c0804117981 */ /* 0x000ea8000c1e1900 */
[----:B------:R-:W2:Y:S01]  /*0a70*/  LDG.E R10, desc[UR8][R2.64] ;  /* 0x00000008020a7981 */ /* 0x000ea2000c1e1900 */
[----:B------:R-:W-:Y:S01]  /*0a80*/  IADD3 R7, PT, PT, R7, 0x4, RZ ;  /* 0x0000000407077810 */ /* 0x000fe20007ffe0ff */
[----:B--2---:R-:W-:-:S05]  /*0a90*/  FMUL R17, R10, R17 ;  /* 0x000000110a117220 */ /* 0x004fca0000400000 */
[----:B------:R1:W-:Y:S02]  /*0aa0*/  STG.E desc[UR8][R8.64+0xc], R17 ;  /* 0x00000c1108007986 */ /* 0x0003e4000c101908 */
.L_x_3:
[----:B------:R-:W-:Y:S05]  /*0ab0*/  @!P1 EXIT ;  /* 0x000000000000994d */ /* 0x000fea0003800000 */
[----:B-1----:R-:W1:Y:S01]  /*0ac0*/  LDC.64 R8, c[0x0][0x390] ;  /* 0x0000e400ff087b82 */ /* 0x002e620000000a00 */
[----:B0---4-:R-:W-:Y:S02]  /*0ad0*/  IADD3 R13, PT, PT, R0, R7, RZ ;  /* 0x00000007000d7210 */ /* 0x011fe40007ffe0ff */
[----:B------:R-:W-:-:S05]  /*0ae0*/  IADD3 R0, PT, PT, -R6, RZ, RZ ;  /* 0x000000ff06007210 */ /* 0x000fca0007ffe1ff */
[----:B------:R-:W0:Y:S02]  /*0af0*/  LDC.64 R10, c[0x0][0x388] ;  /* 0x0000e200ff0a7b82 */ /* 0x000e240000000a00 */
.L_x_4:
[C---:B0-----:R-:W-:Y:S01]  /*0b00*/  IMAD.WIDE R6, R13.reuse, 0x4, R10 ;  /* 0x000000040d067825 */ /* 0x041fe200078e020a */
[----:B--2---:R-:W2:Y:S05]  /*0b10*/  LDG.E R12, desc[UR8][R2.64] ;  /* 0x00000008020c7981 */ /* 0x004eaa000c1e1900 */
[----:B------:R-:W2:Y:S01]  /*0b20*/  LDG.E R7, desc[UR8][R6.64] ;  /* 0x0000000806077981 */ /* 0x000ea2000c1e1900 */
[----:B------:R-:W-:Y:S01]  /*0b30*/  IADD3 R0, PT, PT, R0, 0x1, RZ ;  /* 0x0000000100007810 */ /* 0x000fe20007ffe0ff */
[C---:B-1----:R-:W-:Y:S01]  /*0b40*/  IMAD.WIDE R4, R13.reuse, 0x4, R8 ;  /* 0x000000040d047825 */ /* 0x042fe200078e0208 */
[----:B------:R-:W-:Y:S02]  /*0b50*/  IADD3 R13, PT, PT, R13, 0x1, RZ ;  /* 0x000000010d0d7810 */ /* 0x000fe40007ffe0ff */
[----:B------:R-:W-:Y:S01]  /*0b60*/  ISETP.NE.AND P0, PT, R0, RZ, PT ;  /* 0x000000ff0000720c */ /* 0x000fe20003f05270 */
[----:B--2---:R-:W-:-:S05]  /*0b70*/  FMUL R15, R12, R7 ;  /* 0x000000070c0f7220 */ /* 0x004fca0000400000 */
[----:B------:R2:W-:Y:S07]  /*0b80*/  STG.E desc[UR8][R4.64], R15 ;  /* 0x0000000f04007986 */ /* 0x0005ee000c101908 */
[----:B------:R-:W-:Y:S05]  /*0b90*/  @P0 BRA `(.L_x_4) ;  /* 0xfffffffc00d80947 */ /* 0x000fea000383ffff */
[----:B------:R-:W-:Y:S05]  /*0ba0*/  EXIT ;  /* 0x000000000000794d */ /* 0x000fea0003800000 */
.L_x_5:
[----:B------:R-:W-:-:S00]  /*0bb0*/  BRA `(.L_x_5) ;  /* 0xfffffffc00fc7947 */ /* 0x000fc0000383ffff */
[----:B------:R-:W-:-:S00]  /*0bc0*/  NOP ;  /* 0x0000000000007918 */ /* 0x000fc00000000000 */
        /* <DEDUP_REMOVED lines=11> */
.L_x_6:


//--------------------- .nv.shared.reserved.0     --------------------------
	.section	.nv.shared.reserved.0,"aw",@nobits
	.weak		__nv_reservedSMEM_offset_0_alias
	.size		__nv_reservedSMEM_offset_0_alias, 0, 64
	.other		__nv_reservedSMEM_offset_0_alias,@"STO_CUDA_RESERVED_SHARED STV_DEFAULT"
__nv_reservedSMEM_offset_0_alias:
	.zero		0
	.zero		64


//--------------------- .nv.constant0.diag_matmul_kernel --------------------------
	.section	.nv.constant0.diag_matmul_kernel,"a",@progbits
	.sectionflags	@""
	.align	4
.nv.constant0.diag_matmul_kernel:
	.zero		928


//--------------------- SYMBOLS --------------------------

	.type		.nv.reservedSmem.offset0,@object
	.size		.nv.reservedSmem.offset0,0x4
